//
// Generated by NVIDIA NVVM Compiler
//
// Compiler Build ID: CL-36424714
// Cuda compilation tools, release 13.0, V13.0.88
// Based on NVVM 20.0.0
//

.version 9.0
.target sm_100
.address_size 64

	// .globl	_Z7sgemm_4PKfS0_Pf
// _ZZ7sgemm_4PKfS0_PfE2As has been demoted
// _ZZ7sgemm_4PKfS0_PfE2Bs has been demoted

.visible .entry _Z7sgemm_4PKfS0_Pf(
	.param .u64 .ptr .align 1 _Z7sgemm_4PKfS0_Pf_param_0,
	.param .u64 .ptr .align 1 _Z7sgemm_4PKfS0_Pf_param_1,
	.param .u64 .ptr .align 1 _Z7sgemm_4PKfS0_Pf_param_2
)
{
	.reg .pred 	%p<2>;
	.reg .b32 	%r<29>;
	.reg .b32 	%f<172>;
	.reg .b64 	%rd<26>;
	// demoted variable
	.shared .align 4 .b8 _ZZ7sgemm_4PKfS0_PfE2As[2048];
	// demoted variable
	.shared .align 4 .b8 _ZZ7sgemm_4PKfS0_PfE2Bs[2048];
	ld.param.u64 	%rd8, [_Z7sgemm_4PKfS0_Pf_param_0];
	ld.param.u64 	%rd9, [_Z7sgemm_4PKfS0_Pf_param_1];
	ld.param.u64 	%rd7, [_Z7sgemm_4PKfS0_Pf_param_2];
	cvta.to.global.u64 	%rd10, %rd9;
	cvta.to.global.u64 	%rd11, %rd8;
	mov.u32 	%r11, %ctaid.y;
	mov.u32 	%r12, %ctaid.x;
	mov.u32 	%r13, %tid.x;
	and.b32  	%r1, %r13, 63;
	shl.b32 	%r14, %r11, 18;
	shl.b32 	%r15, %r12, 6;
	add.s32 	%r2, %r14, %r15;
	shl.b32 	%r3, %r13, 9;
	or.b32  	%r16, %r3, %r13;
	and.b32  	%r17, %r16, 520199;
	mov.u32 	%r18, _ZZ7sgemm_4PKfS0_PfE2As;
	shl.b32 	%r19, %r13, 2;
	add.s32 	%r4, %r18, %r19;
	shl.b32 	%r20, %r13, 6;
	or.b32  	%r21, %r20, %r13;
	and.b32  	%r22, %r21, 61503;
	mov.u32 	%r23, _ZZ7sgemm_4PKfS0_PfE2Bs;
	add.s32 	%r5, %r23, %r19;
	and.b32  	%r24, %r19, 3840;
	add.s32 	%r6, %r18, %r24;
	and.b32  	%r25, %r19, 252;
	add.s32 	%r7, %r23, %r25;
	mul.wide.u32 	%rd12, %r14, 4;
	mul.wide.u32 	%rd13, %r17, 4;
	add.s64 	%rd14, %rd12, %rd13;
	add.s64 	%rd25, %rd11, %rd14;
	mul.wide.u32 	%rd15, %r15, 4;
	mul.wide.u32 	%rd16, %r22, 4;
	add.s64 	%rd17, %rd15, %rd16;
	add.s64 	%rd24, %rd10, %rd17;
	mov.b32 	%r28, 0;
	mov.f32 	%f164, 0f00000000;
	mov.f32 	%f165, %f164;
	mov.f32 	%f166, %f164;
	mov.f32 	%f167, %f164;
	mov.f32 	%f168, %f164;
	mov.f32 	%f169, %f164;
	mov.f32 	%f170, %f164;
	mov.f32 	%f171, %f164;
$L__BB0_1:
	ld.global.f32 	%f18, [%rd25];
	st.shared.f32 	[%r4], %f18;
	ld.global.f32 	%f19, [%rd24];
	st.shared.f32 	[%r5], %f19;
	bar.sync 	0;
	ld.shared.f32 	%f20, [%r7];
	ld.shared.f32 	%f21, [%r6];
	fma.rn.f32 	%f22, %f20, %f21, %f171;
	ld.shared.f32 	%f23, [%r6+32];
	fma.rn.f32 	%f24, %f20, %f23, %f170;
	ld.shared.f32 	%f25, [%r6+64];
	fma.rn.f32 	%f26, %f20, %f25, %f169;
	ld.shared.f32 	%f27, [%r6+96];
	fma.rn.f32 	%f28, %f20, %f27, %f168;
	ld.shared.f32 	%f29, [%r6+128];
	fma.rn.f32 	%f30, %f20, %f29, %f167;
	ld.shared.f32 	%f31, [%r6+160];
	fma.rn.f32 	%f32, %f20, %f31, %f166;
	ld.shared.f32 	%f33, [%r6+192];
	fma.rn.f32 	%f34, %f20, %f33, %f165;
	ld.shared.f32 	%f35, [%r6+224];
	fma.rn.f32 	%f36, %f20, %f35, %f164;
	ld.shared.f32 	%f37, [%r7+256];
	ld.shared.f32 	%f38, [%r6+4];
	fma.rn.f32 	%f39, %f37, %f38, %f22;
	ld.shared.f32 	%f40, [%r6+36];
	fma.rn.f32 	%f41, %f37, %f40, %f24;
	ld.shared.f32 	%f42, [%r6+68];
	fma.rn.f32 	%f43, %f37, %f42, %f26;
	ld.shared.f32 	%f44, [%r6+100];
	fma.rn.f32 	%f45, %f37, %f44, %f28;
	ld.shared.f32 	%f46, [%r6+132];
	fma.rn.f32 	%f47, %f37, %f46, %f30;
	ld.shared.f32 	%f48, [%r6+164];
	fma.rn.f32 	%f49, %f37, %f48, %f32;
	ld.shared.f32 	%f50, [%r6+196];
	fma.rn.f32 	%f51, %f37, %f50, %f34;
	ld.shared.f32 	%f52, [%r6+228];
	fma.rn.f32 	%f53, %f37, %f52, %f36;
	ld.shared.f32 	%f54, [%r7+512];
	ld.shared.f32 	%f55, [%r6+8];
	fma.rn.f32 	%f56, %f54, %f55, %f39;
	ld.shared.f32 	%f57, [%r6+40];
	fma.rn.f32 	%f58, %f54, %f57, %f41;
	ld.shared.f32 	%f59, [%r6+72];
	fma.rn.f32 	%f60, %f54, %f59, %f43;
	ld.shared.f32 	%f61, [%r6+104];
	fma.rn.f32 	%f62, %f54, %f61, %f45;
	ld.shared.f32 	%f63, [%r6+136];
	fma.rn.f32 	%f64, %f54, %f63, %f47;
	ld.shared.f32 	%f65, [%r6+168];
	fma.rn.f32 	%f66, %f54, %f65, %f49;
	ld.shared.f32 	%f67, [%r6+200];
	fma.rn.f32 	%f68, %f54, %f67, %f51;
	ld.shared.f32 	%f69, [%r6+232];
	fma.rn.f32 	%f70, %f54, %f69, %f53;
	ld.shared.f32 	%f71, [%r7+768];
	ld.shared.f32 	%f72, [%r6+12];
	fma.rn.f32 	%f73, %f71, %f72, %f56;
	ld.shared.f32 	%f74, [%r6+44];
	fma.rn.f32 	%f75, %f71, %f74, %f58;
	ld.shared.f32 	%f76, [%r6+76];
	fma.rn.f32 	%f77, %f71, %f76, %f60;
	ld.shared.f32 	%f78, [%r6+108];
	fma.rn.f32 	%f79, %f71, %f78, %f62;
	ld.shared.f32 	%f80, [%r6+140];
	fma.rn.f32 	%f81, %f71, %f80, %f64;
	ld.shared.f32 	%f82, [%r6+172];
	fma.rn.f32 	%f83, %f71, %f82, %f66;
	ld.shared.f32 	%f84, [%r6+204];
	fma.rn.f32 	%f85, %f71, %f84, %f68;
	ld.shared.f32 	%f86, [%r6+236];
	fma.rn.f32 	%f87, %f71, %f86, %f70;
	ld.shared.f32 	%f88, [%r7+1024];
	ld.shared.f32 	%f89, [%r6+16];
	fma.rn.f32 	%f90, %f88, %f89, %f73;
	ld.shared.f32 	%f91, [%r6+48];
	fma.rn.f32 	%f92, %f88, %f91, %f75;
	ld.shared.f32 	%f93, [%r6+80];
	fma.rn.f32 	%f94, %f88, %f93, %f77;
	ld.shared.f32 	%f95, [%r6+112];
	fma.rn.f32 	%f96, %f88, %f95, %f79;
	ld.shared.f32 	%f97, [%r6+144];
	fma.rn.f32 	%f98, %f88, %f97, %f81;
	ld.shared.f32 	%f99, [%r6+176];
	fma.rn.f32 	%f100, %f88, %f99, %f83;
	ld.shared.f32 	%f101, [%r6+208];
	fma.rn.f32 	%f102, %f88, %f101, %f85;
	ld.shared.f32 	%f103, [%r6+240];
	fma.rn.f32 	%f104, %f88, %f103, %f87;
	ld.shared.f32 	%f105, [%r7+1280];
	ld.shared.f32 	%f106, [%r6+20];
	fma.rn.f32 	%f107, %f105, %f106, %f90;
	ld.shared.f32 	%f108, [%r6+52];
	fma.rn.f32 	%f109, %f105, %f108, %f92;
	ld.shared.f32 	%f110, [%r6+84];
	fma.rn.f32 	%f111, %f105, %f110, %f94;
	ld.shared.f32 	%f112, [%r6+116];
	fma.rn.f32 	%f113, %f105, %f112, %f96;
	ld.shared.f32 	%f114, [%r6+148];
	fma.rn.f32 	%f115, %f105, %f114, %f98;
	ld.shared.f32 	%f116, [%r6+180];
	fma.rn.f32 	%f117, %f105, %f116, %f100;
	ld.shared.f32 	%f118, [%r6+212];
	fma.rn.f32 	%f119, %f105, %f118, %f102;
	ld.shared.f32 	%f120, [%r6+244];
	fma.rn.f32 	%f121, %f105, %f120, %f104;
	ld.shared.f32 	%f122, [%r7+1536];
	ld.shared.f32 	%f123, [%r6+24];
	fma.rn.f32 	%f124, %f122, %f123, %f107;
	ld.shared.f32 	%f125, [%r6+56];
	fma.rn.f32 	%f126, %f122, %f125, %f109;
	ld.shared.f32 	%f127, [%r6+88];
	fma.rn.f32 	%f128, %f122, %f127, %f111;
	ld.shared.f32 	%f129, [%r6+120];
	fma.rn.f32 	%f130, %f122, %f129, %f113;
	ld.shared.f32 	%f131, [%r6+152];
	fma.rn.f32 	%f132, %f122, %f131, %f115;
	ld.shared.f32 	%f133, [%r6+184];
	fma.rn.f32 	%f134, %f122, %f133, %f117;
	ld.shared.f32 	%f135, [%r6+216];
	fma.rn.f32 	%f136, %f122, %f135, %f119;
	ld.shared.f32 	%f137, [%r6+248];
	fma.rn.f32 	%f138, %f122, %f137, %f121;
	ld.shared.f32 	%f139, [%r7+1792];
	ld.shared.f32 	%f140, [%r6+28];
	fma.rn.f32 	%f171, %f139, %f140, %f124;
	ld.shared.f32 	%f141, [%r6+60];
	fma.rn.f32 	%f170, %f139, %f141, %f126;
	ld.shared.f32 	%f142, [%r6+92];
	fma.rn.f32 	%f169, %f139, %f142, %f128;
	ld.shared.f32 	%f143, [%r6+124];
	fma.rn.f32 	%f168, %f139, %f143, %f130;
	ld.shared.f32 	%f144, [%r6+156];
	fma.rn.f32 	%f167, %f139, %f144, %f132;
	ld.shared.f32 	%f145, [%r6+188];
	fma.rn.f32 	%f166, %f139, %f145, %f134;
	ld.shared.f32 	%f146, [%r6+220];
	fma.rn.f32 	%f165, %f139, %f146, %f136;
	ld.shared.f32 	%f147, [%r6+252];
	fma.rn.f32 	%f164, %f139, %f147, %f138;
	bar.sync 	0;
	add.s32 	%r9, %r28, 8;
	add.s64 	%rd25, %rd25, 32;
	add.s64 	%rd24, %rd24, 131072;
	setp.lt.u32 	%p1, %r28, 4088;
	mov.u32 	%r28, %r9;
	@%p1 bra 	$L__BB0_1;
	and.b32  	%r26, %r3, 491520;
	or.b32  	%r27, %r26, %r1;
	cvt.u64.u32 	%rd18, %r2;
	cvta.to.global.u64 	%rd19, %rd7;
	cvt.u64.u32 	%rd20, %r27;
	add.s64 	%rd21, %rd20, %rd18;
	shl.b64 	%rd22, %rd21, 2;
	add.s64 	%rd23, %rd19, %rd22;
	ld.global.f32 	%f148, [%rd23];
	fma.rn.f32 	%f149, %f148, 0f00000000, %f171;
	st.global.f32 	[%rd23], %f149;
	ld.global.f32 	%f150, [%rd23+16384];
	fma.rn.f32 	%f151, %f150, 0f00000000, %f170;
	st.global.f32 	[%rd23+16384], %f151;
	ld.global.f32 	%f152, [%rd23+32768];
	fma.rn.f32 	%f153, %f152, 0f00000000, %f169;
	st.global.f32 	[%rd23+32768], %f153;
	ld.global.f32 	%f154, [%rd23+49152];
	fma.rn.f32 	%f155, %f154, 0f00000000, %f168;
	st.global.f32 	[%rd23+49152], %f155;
	ld.global.f32 	%f156, [%rd23+65536];
	fma.rn.f32 	%f157, %f156, 0f00000000, %f167;
	st.global.f32 	[%rd23+65536], %f157;
	ld.global.f32 	%f158, [%rd23+81920];
	fma.rn.f32 	%f159, %f158, 0f00000000, %f166;
	st.global.f32 	[%rd23+81920], %f159;
	ld.global.f32 	%f160, [%rd23+98304];
	fma.rn.f32 	%f161, %f160, 0f00000000, %f165;
	st.global.f32 	[%rd23+98304], %f161;
	ld.global.f32 	%f162, [%rd23+114688];
	fma.rn.f32 	%f163, %f162, 0f00000000, %f164;
	st.global.f32 	[%rd23+114688], %f163;
	ret;

}


// ===== COMPILED SASS (sm_100) =====

	.target	sm_100

	.elftype	@"ET_EXEC"


//--------------------- .note.nv.tkinfo           --------------------------
	.section	.note.nv.tkinfo,"",@"SHT_NOTE"
	.sectionflags	@"SHF_NOTE_NV_TKINFO"
	.tkinfo
        /*0018*/ 	.word	0x00000002
        /*0030*/ 	.string	""
        /*0030*/ 	.string	"ptxas"
        /*0030*/ 	.string	"Cuda compilation tools, release 13.0, V13.0.88"
        /*0030*/ 	.string	"Build cuda_13.0.r13.0/compiler.36424714_0"
        /*0030*/ 	.string	"-arch sm_100 -m 64 "



//--------------------- .note.nv.cuinfo           --------------------------
	.section	.note.nv.cuinfo,"",@"SHT_NOTE"
	.sectionflags	@"SHF_NOTE_NV_CUINFO"
        /*0018*/ 	.short	0x0002
        /*001a*/ 	.short	0x0064
        /*001c*/ 	.short	0x0082
	.zero		2


//--------------------- .nv.info                  --------------------------
	.section	.nv.info,"",@"SHT_CUDA_INFO"
	.align	4


	//----- nvinfo : EIATTR_REGCOUNT
	.align		4
        /*0000*/ 	.byte	0x04, 0x2f
        /*0002*/ 	.short	(.L_1 - .L_0)
	.align		4
.L_0:
        /*0004*/ 	.word	index@(_Z7sgemm_4PKfS0_Pf)
        /*0008*/ 	.word	0x0000002b


	//----- nvinfo : EIATTR_FRAME_SIZE
	.align		4
.L_1:
        /*000c*/ 	.byte	0x04, 0x11
        /*000e*/ 	.short	(.L_3 - .L_2)
	.align		4
.L_2:
        /*0010*/ 	.word	index@(_Z7sgemm_4PKfS0_Pf)
        /*0014*/ 	.word	0x00000000


	//----- nvinfo : EIATTR_MIN_STACK_SIZE
	.align		4
.L_3:
        /*0018*/ 	.byte	0x04, 0x12
        /*001a*/ 	.short	(.L_5 - .L_4)
	.align		4
.L_4:
        /*001c*/ 	.word	index@(_Z7sgemm_4PKfS0_Pf)
        /*0020*/ 	.word	0x00000000
.L_5:


//--------------------- .nv.compat                --------------------------
	.section	.nv.compat,"",@"SHT_CUDA_COMPAT_INFO"
	.align	4
        /*0000*/ 	.byte	0x02, 0x09, 0x00, 0x00, 0x02, 0x02, 0x01, 0x00, 0x02, 0x05, 0x05, 0x00, 0x03, 0x07, 0x01, 0x01
        /*0010*/ 	.byte	0x02, 0x03, 0x00, 0x00, 0x02, 0x06, 0x01, 0x00, 0x04, 0x0b, 0x08, 0x00, 0x09, 0x00, 0x00, 0x00
        /*0020*/ 	.byte	0x00, 0x00, 0x00, 0x00


//--------------------- .nv.info._Z7sgemm_4PKfS0_Pf --------------------------
	.section	.nv.info._Z7sgemm_4PKfS0_Pf,"",@"SHT_CUDA_INFO"
	.sectionflags	@""
	.align	4


	//----- nvinfo : EIATTR_CUDA_API_VERSION
	.align		4
        /*0000*/ 	.byte	0x04, 0x37
        /*0002*/ 	.short	(.L_7 - .L_6)
.L_6:
        /*0004*/ 	.word	0x00000082


	//----- nvinfo : EIATTR_KPARAM_INFO
	.align		4
.L_7:
        /*0008*/ 	.byte	0x04, 0x17
        /*000a*/ 	.short	(.L_9 - .L_8)
.L_8:
        /*000c*/ 	.word	0x00000000
        /*0010*/ 	.short	0x0002
        /*0012*/ 	.short	0x0010
        /*0014*/ 	.byte	0x00, 0xf5, 0x21, 0x00


	//----- nvinfo : EIATTR_KPARAM_INFO
	.align		4
.L_9:
        /*0018*/ 	.byte	0x04, 0x17
        /*001a*/ 	.short	(.L_11 - .L_10)
.L_10:
        /*001c*/ 	.word	0x00000000
        /*0020*/ 	.short	0x0001
        /*0022*/ 	.short	0x0008
        /*0024*/ 	.byte	0x00, 0xf5, 0x21, 0x00


	//----- nvinfo : EIATTR_KPARAM_INFO
	.align		4
.L_11:
        /*0028*/ 	.byte	0x04, 0x17
        /*002a*/ 	.short	(.L_13 - .L_12)
.L_12:
        /*002c*/ 	.word	0x00000000
        /*0030*/ 	.short	0x0000
        /*0032*/ 	.short	0x0000
        /*0034*/ 	.byte	0x00, 0xf5, 0x21, 0x00


	//----- nvinfo : EIATTR_SPARSE_MMA_MASK
	.align		4
.L_13:
        /*0038*/ 	.byte	0x03, 0x50
        /*003a*/ 	.short	0x0000


	//----- nvinfo : EIATTR_MAXREG_COUNT
	.align		4
        /*003c*/ 	.byte	0x03, 0x1b
        /*003e*/ 	.short	0x00ff


	//----- nvinfo : EIATTR_NUM_BARRIERS
	.align		4
        /*0040*/ 	.byte	0x02, 0x4c
        /*0042*/ 	.byte	0x01
	.zero		1


	//----- nvinfo : EIATTR_MERCURY_ISA_VERSION
	.align		4
        /*0044*/ 	.byte	0x03, 0x5f
        /*0046*/ 	.short	0x0101


	//----- nvinfo : EIATTR_VRC_CTA_INIT_COUNT
	.align		4
        /*0048*/ 	.byte	0x02, 0x4a
	.zero		1
	.zero		1


	//----- nvinfo : EIATTR_EXIT_INSTR_OFFSETS
	.align		4
        /*004c*/ 	.byte	0x04, 0x1c
        /*004e*/ 	.short	(.L_15 - .L_14)


	//   ....[0]....
.L_14:
        /*0050*/ 	.word	0x00000af0


	//----- nvinfo : EIATTR_CBANK_PARAM_SIZE
	.align		4
.L_15:
        /*0054*/ 	.byte	0x03, 0x19
        /*0056*/ 	.short	0x0018


	//----- nvinfo : EIATTR_PARAM_CBANK
	.align		4
        /*0058*/ 	.byte	0x04, 0x0a
        /*005a*/ 	.short	(.L_17 - .L_16)
	.align		4
.L_16:
        /*005c*/ 	.word	index@(.nv.constant0._Z7sgemm_4PKfS0_Pf)
        /*0060*/ 	.short	0x0380
        /*0062*/ 	.short	0x0018


	//----- nvinfo : EIATTR_SW_WAR
	.align		4
.L_17:
        /*0064*/ 	.byte	0x04, 0x36
        /*0066*/ 	.short	(.L_19 - .L_18)
.L_18:
        /*0068*/ 	.word	0x00000008
.L_19:


//--------------------- .nv.callgraph             --------------------------
	.section	.nv.callgraph,"",@"SHT_CUDA_CALLGRAPH"
	.align	4
	.sectionentsize	8
	.align		4
        /*0000*/ 	.word	0x00000000
	.align		4
        /*0004*/ 	.word	0xffffffff
	.align		4
        /*0008*/ 	.word	0x00000000
	.align		4
        /*000c*/ 	.word	0xfffffffe
	.align		4
        /*0010*/ 	.word	0x00000000
	.align		4
        /*0014*/ 	.word	0xfffffffd
	.align		4
        /*0018*/ 	.word	0x00000000
	.align		4
        /*001c*/ 	.word	0xfffffffc


//--------------------- .text._Z7sgemm_4PKfS0_Pf  --------------------------
	.section	.text._Z7sgemm_4PKfS0_Pf,"ax",@progbits
	.align	128
        .global         _Z7sgemm_4PKfS0_Pf
        .type           _Z7sgemm_4PKfS0_Pf,@function
        .size           _Z7sgemm_4PKfS0_Pf,(.L_x_2 - _Z7sgemm_4PKfS0_Pf)
        .other          _Z7sgemm_4PKfS0_Pf,@"STO_CUDA_ENTRY STV_DEFAULT"
_Z7sgemm_4PKfS0_Pf:
.text._Z7sgemm_4PKfS0_Pf:
[----:B------:R-:W-:Y:S01]  /*0000*/  LDC R1, c[0x0][0x37c] ;  /* 0x0000df00ff017b82 */ /* 0x000fe20000000800 */
[----:B------:R-:W0:Y:S01]  /*0010*/  S2R R31, SR_TID.X ;  /* 0x00000000001f7919 */ /* 0x000e220000002100 */
[----:B------:R-:W1:Y:S06]  /*0020*/  LDCU.128 UR8, c[0x0][0x380] ;  /* 0x00007000ff0877ac */ /* 0x000e6c0008000c00 */
[----:B------:R-:W2:Y:S01]  /*0030*/  S2UR UR7, SR_CgaCtaId ;  /* 0x00000000000779c3 */ /* 0x000ea20000008800 */
[----:B------:R-:W-:Y:S01]  /*0040*/  HFMA2 R39, -RZ, RZ, 0, 0 ;  /* 0x00000000ff277431 */ /* 0x000fe200000001ff */
[----:B------:R-:W3:Y:S01]  /*0050*/  S2R R7, SR_CTAID.Y ;  /* 0x0000000000077919 */ /* 0x000ee20000002600 */
[----:B------:R-:W-:Y:S01]  /*0060*/  UMOV UR4, 0x400 ;  /* 0x0000040000047882 */ /* 0x000fe20000000000 */
[----:B------:R-:W-:Y:S01]  /*0070*/  HFMA2 R40, -RZ, RZ, 0, 0 ;  /* 0x00000000ff287431 */ /* 0x000fe200000001ff */
[----:B------:R-:W-:Y:S01]  /*0080*/  UIADD3 UR6, UPT, UPT, UR4, 0x800, URZ ;  /* 0x0000080004067890 */ /* 0x000fe2000fffe0ff */
[----:B------:R-:W4:Y:S01]  /*0090*/  S2R R32, SR_CTAID.X ;  /* 0x0000000000207919 */ /* 0x000f220000002500 */
[----:B------:R-:W-:-:S02]  /*00a0*/  MOV R34, RZ ;  /* 0x000000ff00227202 */ /* 0x000fc40000000f00 */
[----:B------:R-:W-:Y:S02]  /*00b0*/  CS2R R14, SRZ ;  /* 0x00000000000e7805 */ /* 0x000fe4000001ff00 */
[----:B------:R-:W-:Y:S02]  /*00c0*/  MOV R37, RZ ;  /* 0x000000ff00257202 */ /* 0x000fe40000000f00 */
[----:B------:R-:W-:Y:S01]  /*00d0*/  CS2R R12, SRZ ;  /* 0x00000000000c7805 */ /* 0x000fe2000001ff00 */
[----:B--2---:R-:W-:Y:S02]  /*00e0*/  ULEA UR5, UR7, UR4, 0x18 ;  /* 0x0000000407057291 */ /* 0x004fe4000f8ec0ff */
[----:B------:R-:W-:Y:S01]  /*00f0*/  ULEA UR6, UR7, UR6, 0x18 ;  /* 0x0000000607067291 */ /* 0x000fe2000f8ec0ff */
[----:B------:R-:W-:Y:S01]  /*0100*/  UMOV UR4, URZ ;  /* 0x000000ff00047c82 */ /* 0x000fe20008000000 */
[C---:B0-----:R-:W-:Y:S02]  /*0110*/  SHF.L.U32 R0, R31.reuse, 0x9, RZ ;  /* 0x000000091f007819 */ /* 0x041fe400000006ff */
[----:B------:R-:W-:-:S02]  /*0120*/  SHF.L.U32 R2, R31, 0x6, RZ ;  /* 0x000000061f027819 */ /* 0x000fc400000006ff */
[--C-:B------:R-:W-:Y:S02]  /*0130*/  LOP3.LUT R0, R0, 0x7f007, R31.reuse, 0xc8, !PT ;  /* 0x0007f00700007812 */ /* 0x100fe400078ec81f */
[----:B------:R-:W-:Y:S02]  /*0140*/  LOP3.LUT R4, R2, 0xf03f, R31, 0xc8, !PT ;  /* 0x0000f03f02047812 */ /* 0x000fe400078ec81f */
[----:B---3--:R-:W-:Y:S01]  /*0150*/  SHF.L.U32 R7, R7, 0x12, RZ ;  /* 0x0000001207077819 */ /* 0x008fe200000006ff */
[----:B------:R-:W-:Y:S01]  /*0160*/  IMAD.WIDE.U32 R2, R0, 0x4, RZ ;  /* 0x0000000400027825 */ /* 0x000fe200078e00ff */
[----:B----4-:R-:W-:Y:S02]  /*0170*/  SHF.L.U32 R32, R32, 0x6, RZ ;  /* 0x0000000620207819 */ /* 0x010fe400000006ff */
[----:B------:R-:W-:Y:S01]  /*0180*/  SHF.L.U32 R31, R31, 0x2, RZ ;  /* 0x000000021f1f7819 */ /* 0x000fe200000006ff */
[----:B------:R-:W-:-:S03]  /*0190*/  IMAD.WIDE.U32 R4, R4, 0x4, RZ ;  /* 0x0000000404047825 */ /* 0x000fc600078e00ff */
[----:B------:R-:W-:Y:S01]  /*01a0*/  LOP3.LUT R30, R31, 0xf00, RZ, 0xc0, !PT ;  /* 0x00000f001f1e7812 */ /* 0x000fe200078ec0ff */
[----:B------:R-:W-:Y:S01]  /*01b0*/  IMAD.WIDE.U32 R2, R7, 0x4, R2 ;  /* 0x0000000407027825 */ /* 0x000fe200078e0002 */
[----:B------:R-:W-:-:S03]  /*01c0*/  LOP3.LUT R29, R31, 0xfc, RZ, 0xc0, !PT ;  /* 0x000000fc1f1d7812 */ /* 0x000fc600078ec0ff */
[----:B------:R-:W-:Y:S01]  /*01d0*/  IMAD.WIDE.U32 R4, R32, 0x4, R4 ;  /* 0x0000000420047825 */ /* 0x000fe200078e0004 */
[----:B-1----:R-:W-:Y:S02]  /*01e0*/  IADD3 R2, P0, PT, R2, UR8, RZ ;  /* 0x0000000802027c10 */ /* 0x002fe4000ff1e0ff */
[----:B------:R-:W-:Y:S02]  /*01f0*/  IADD3 R32, PT, PT, R7, R32, RZ ;  /* 0x0000002007207210 */ /* 0x000fe40007ffe0ff */
[----:B------:R-:W-:Y:S02]  /*0200*/  IADD3 R28, P1, PT, R4, UR10, RZ ;  /* 0x0000000a041c7c10 */ /* 0x000fe4000ff3e0ff */
[----:B------:R-:W-:Y:S01]  /*0210*/  IADD3.X R0, PT, PT, R3, UR9, RZ, P0, !PT ;  /* 0x0000000903007c10 */ /* 0x000fe200087fe4ff */
[----:B------:R-:W0:Y:S01]  /*0220*/  LDCU.64 UR8, c[0x0][0x358] ;  /* 0x00006b00ff0877ac */ /* 0x000e220008000a00 */
[----:B------:R-:W-:-:S09]  /*0230*/  IADD3.X R3, PT, PT, R5, UR11, RZ, P1, !PT ;  /* 0x0000000b05037c10 */ /* 0x000fd20008ffe4ff */
.L_x_0:
[----:B------:R-:W-:Y:S02]  /*0240*/  MOV R6, R2 ;  /* 0x0000000200067202 */ /* 0x000fe40000000f00 */
[----:B------:R-:W-:Y:S02]  /*0250*/  MOV R7, R0 ;  /* 0x0000000000077202 */ /* 0x000fe40000000f00 */
[----:B------:R-:W-:Y:S02]  /*0260*/  MOV R4, R28 ;  /* 0x0000001c00047202 */ /* 0x000fe40000000f00 */
[----:B------:R-:W-:Y:S01]  /*0270*/  MOV R5, R3 ;  /* 0x0000000300057202 */ /* 0x000fe20000000f00 */
[----:B0-----:R-:W2:Y:S04]  /*0280*/  LDG.E R8, desc[UR8][R6.64] ;  /* 0x0000000806087981 */ /* 0x001ea8000c1e1900 */
[----:B------:R-:W3:Y:S01]  /*0290*/  LDG.E R10, desc[UR8][R4.64] ;  /* 0x00000008040a7981 */ /* 0x000ee2000c1e1900 */
[----:B------:R-:W-:Y:S01]  /*02a0*/  UISETP.GE.U32.AND UP0, UPT, UR4, 0xff8, UPT ;  /* 0x00000ff80400788c */ /* 0x000fe2000bf06070 */
[----:B------:R-:W-:Y:S01]  /*02b0*/  IADD3 R2, P0, PT, R2, 0x20, RZ ;  /* 0x0000002002027810 */ /* 0x000fe20007f1e0ff */
[----:B------:R-:W-:Y:S01]  /*02c0*/  UIADD3 UR7, UPT, UPT, UR4, 0x8, URZ ;  /* 0x0000000804077890 */ /* 0x000fe2000fffe0ff */
[----:B------:R-:W-:-:S02]  /*02d0*/  IADD3 R28, P1, PT, R28, 0x20000, RZ ;  /* 0x000200001c1c7810 */ /* 0x000fc40007f3e0ff */
[----:B------:R-:W-:Y:S02]  /*02e0*/  IADD3.X R0, PT, PT, RZ, R0, RZ, P0, !PT ;  /* 0x00000000ff007210 */ /* 0x000fe400007fe4ff */
[----:B------:R-:W-:Y:S02]  /*02f0*/  IADD3.X R3, PT, PT, RZ, R3, RZ, P1, !PT ;  /* 0x00000003ff037210 */ /* 0x000fe40000ffe4ff */
[----:B------:R-:W-:Y:S01]  /*0300*/  UMOV UR4, UR7 ;  /* 0x0000000700047c82 */ /* 0x000fe20008000000 */
[----:B--2---:R-:W-:Y:S04]  /*0310*/  STS [R31+UR5], R8 ;  /* 0x000000081f007988 */ /* 0x004fe80008000805 */
[----:B---3--:R-:W-:Y:S01]  /*0320*/  STS [R31+UR6], R10 ;  /* 0x0000000a1f007988 */ /* 0x008fe20008000806 */
[----:B------:R-:W-:Y:S06]  /*0330*/  BAR.SYNC.DEFER_BLOCKING 0x0 ;  /* 0x0000000000007b1d */ /* 0x000fec0000010000 */
[----:B------:R-:W-:Y:S04]  /*0340*/  LDS R38, [R29+UR6] ;  /* 0x000000061d267984 */ /* 0x000fe80008000800 */
[----:B------:R-:W0:Y:S04]  /*0350*/  LDS.128 R24, [R30+UR5+0x40] ;  /* 0x000040051e187984 */ /* 0x000e280008000c00 */
[----:B------:R-:W1:Y:S04]  /*0360*/  LDS.128 R20, [R30+UR5+0x20] ;  /* 0x000020051e147984 */ /* 0x000e680008000c00 */
[----:B------:R-:W2:Y:S04]  /*0370*/  LDS R35, [R29+UR6+0x100] ;  /* 0x000100061d237984 */ /* 0x000ea80008000800 */
[----:B------:R-:W3:Y:S04]  /*0380*/  LDS.128 R16, [R30+UR5] ;  /* 0x000000051e107984 */ /* 0x000ee80008000c00 */
[----:B------:R-:W4:Y:S04]  /*0390*/  LDS R33, [R29+UR6+0x200] ;  /* 0x000200061d217984 */ /* 0x000f280008000800 */
[----:B------:R-:W5:Y:S04]  /*03a0*/  LDS.128 R4, [R30+UR5+0x60] ;  /* 0x000060051e047984 */ /* 0x000f680008000c00 */
[----:B------:R-:W5:Y:S01]  /*03b0*/  LDS.128 R8, [R30+UR5+0x80] ;  /* 0x000080051e087984 */ /* 0x000f620008000c00 */
[C---:B0-----:R-:W-:Y:S01]  /*03c0*/  FFMA R24, R38.reuse, R24, R15 ;  /* 0x0000001826187223 */ /* 0x041fe2000000000f */
[----:B-1----:R-:W-:-:S03]  /*03d0*/  FFMA R20, R38, R20, R12 ;  /* 0x0000001426147223 */ /* 0x002fc6000000000c */
[C---:B--2---:R-:W-:Y:S01]  /*03e0*/  FFMA R12, R35.reuse, R25, R24 ;  /* 0x00000019230c7223 */ /* 0x044fe20000000018 */
[----:B------:R-:W-:Y:S01]  /*03f0*/  FFMA R21, R35, R21, R20 ;  /* 0x0000001523157223 */ /* 0x000fe20000000014 */
[----:B------:R-:W0:Y:S01]  /*0400*/  LDS R24, [R29+UR6+0x300] ;  /* 0x000300061d187984 */ /* 0x000e220008000800 */
[----:B---3--:R-:W-:-:S04]  /*0410*/  FFMA R16, R38, R16, R13 ;  /* 0x0000001026107223 */ /* 0x008fc8000000000d */
[----:B------:R-:W-:Y:S01]  /*0420*/  FFMA R16, R35, R17, R16 ;  /* 0x0000001123107223 */ /* 0x000fe20000000010 */
[C---:B----4-:R-:W-:Y:S01]  /*0430*/  FFMA R26, R33.reuse, R26, R12 ;  /* 0x0000001a211a7223 */ /* 0x050fe2000000000c */
[C---:B------:R-:W-:Y:S01]  /*0440*/  FFMA R22, R33.reuse, R22, R21 ;  /* 0x0000001621167223 */ /* 0x040fe20000000015 */
[C---:B-----5:R-:W-:Y:S01]  /*0450*/  FFMA R4, R38.reuse, R4, R14 ;  /* 0x0000000426047223 */ /* 0x060fe2000000000e */
[----:B------:R-:W-:Y:S01]  /*0460*/  FFMA R17, R33, R18, R16 ;  /* 0x0000001221117223 */ /* 0x000fe20000000010 */
[----:B------:R-:W1:Y:S01]  /*0470*/  LDS.128 R12, [R30+UR5+0xa0] ;  /* 0x0000a0051e0c7984 */ /* 0x000e620008000c00 */
[----:B------:R-:W-:Y:S01]  /*0480*/  FFMA R8, R38, R8, R37 ;  /* 0x0000000826087223 */ /* 0x000fe20000000025 */
[----:B------:R-:W-:-:S03]  /*0490*/  FFMA R4, R35, R5, R4 ;  /* 0x0000000523047223 */ /* 0x000fc60000000004 */
[----:B------:R-:W-:Y:S01]  /*04a0*/  FFMA R8, R35, R9, R8 ;  /* 0x0000000923087223 */ /* 0x000fe20000000008 */
[C---:B------:R-:W-:Y:S01]  /*04b0*/  FFMA R5, R33.reuse, R6, R4 ;  /* 0x0000000621057223 */ /* 0x040fe20000000004 */
[C---:B0-----:R-:W-:Y:S01]  /*04c0*/  FFMA R36, R24.reuse, R19, R17 ;  /* 0x0000001318247223 */ /* 0x041fe20000000011 */
[C---:B------:R-:W-:Y:S01]  /*04d0*/  FFMA R37, R24.reuse, R23, R22 ;  /* 0x0000001718257223 */ /* 0x040fe20000000016 */
[----:B------:R-:W0:Y:S01]  /*04e0*/  LDS.128 R16, [R30+UR5+0xc0] ;  /* 0x0000c0051e107984 */ /* 0x000e220008000c00 */
[C---:B------:R-:W-:Y:S01]  /*04f0*/  FFMA R27, R24.reuse, R27, R26 ;  /* 0x0000001b181b7223 */ /* 0x040fe2000000001a */
[----:B------:R-:W-:Y:S01]  /*0500*/  FFMA R26, R24, R7, R5 ;  /* 0x00000007181a7223 */ /* 0x000fe20000000005 */
[----:B------:R-:W-:Y:S01]  /*0510*/  FFMA R5, R33, R10, R8 ;  /* 0x0000000a21057223 */ /* 0x000fe20000000008 */
[----:B------:R-:W2:Y:S01]  /*0520*/  LDS.128 R20, [R30+UR5+0xe0] ;  /* 0x0000e0051e147984 */ /* 0x000ea20008000c00 */
[----:B-1----:R-:W-:-:S04]  /*0530*/  FFMA R12, R38, R12, R40 ;  /* 0x0000000c260c7223 */ /* 0x002fc80000000028 */
[----:B------:R-:W-:-:S04]  /*0540*/  FFMA R12, R35, R13, R12 ;  /* 0x0000000d230c7223 */ /* 0x000fc8000000000c */
[----:B------:R-:W-:-:S04]  /*0550*/  FFMA R25, R33, R14, R12 ;  /* 0x0000000e21197223 */ /* 0x000fc8000000000c */
[----:B------:R-:W-:Y:S02]  /*0560*/  FFMA R25, R24, R15, R25 ;  /* 0x0000000f18197223 */ /* 0x000fe40000000019 */
[----:B------:R-:W-:Y:S01]  /*0570*/  LDS.128 R12, [R30+UR5+0x50] ;  /* 0x000050051e0c7984 */ /* 0x000fe20008000c00 */
[----:B0-----:R-:W-:-:S03]  /*0580*/  FFMA R16, R38, R16, R34 ;  /* 0x0000001026107223 */ /* 0x001fc60000000022 */
[----:B------:R-:W0:Y:S01]  /*0590*/  LDS R34, [R29+UR6+0x400] ;  /* 0x000400061d227984 */ /* 0x000e220008000800 */
[----:B--2---:R-:W-:Y:S01]  /*05a0*/  FFMA R20, R38, R20, R39 ;  /* 0x0000001426147223 */ /* 0x004fe20000000027 */
[----:B------:R-:W-:Y:S01]  /*05b0*/  FFMA R38, R24, R11, R5 ;  /* 0x0000000b18267223 */ /* 0x000fe20000000005 */
[C---:B------:R-:W-:Y:S01]  /*05c0*/  FFMA R16, R35.reuse, R17, R16 ;  /* 0x0000001123107223 */ /* 0x040fe20000000010 */
[----:B------:R-:W1:Y:S01]  /*05d0*/  LDS.128 R4, [R30+UR5+0x30] ;  /* 0x000030051e047984 */ /* 0x000e620008000c00 */
[----:B------:R-:W-:Y:S02]  /*05e0*/  FFMA R21, R35, R21, R20 ;  /* 0x0000001523157223 */ /* 0x000fe40000000014 */
[C---:B------:R-:W-:Y:S01]  /*05f0*/  FFMA R17, R33.reuse, R18, R16 ;  /* 0x0000001221117223 */ /* 0x040fe20000000010 */
[----:B------:R-:W2:Y:S01]  /*0600*/  LDS R35, [R29+UR6+0x500] ;  /* 0x000500061d237984 */ /* 0x000ea20008000800 */
[----:B------:R-:W-:-:S03]  /*0610*/  FFMA R22, R33, R22, R21 ;  /* 0x0000001621167223 */ /* 0x000fc60000000015 */
[----:B------:R-:W3:Y:S04]  /*0620*/  LDS R33, [R29+UR6+0x600] ;  /* 0x000600061d217984 */ /* 0x000ee80008000800 */
[----:B------:R-:W4:Y:S04]  /*0630*/  LDS R39, [R29+UR6+0x700] ;  /* 0x000700061d277984 */ /* 0x000f280008000800 */
[----:B------:R-:W5:Y:S01]  /*0640*/  LDS.128 R8, [R30+UR5+0x10] ;  /* 0x000010051e087984 */ /* 0x000f620008000c00 */
[C---:B0-----:R-:W-:Y:S01]  /*0650*/  FFMA R12, R34.reuse, R12, R27 ;  /* 0x0000000c220c7223 */ /* 0x041fe2000000001b */
[----:B-1----:R-:W-:Y:S01]  /*0660*/  FFMA R4, R34, R4, R37 ;  /* 0x0000000422047223 */ /* 0x002fe20000000025 */
[----:B------:R-:W-:-:S02]  /*0670*/  FFMA R37, R24, R19, R17 ;  /* 0x0000001318257223 */ /* 0x000fc40000000011 */
[----:B------:R-:W0:Y:S01]  /*0680*/  LDS.128 R16, [R30+UR5+0x70] ;  /* 0x000070051e107984 */ /* 0x000e220008000c00 */
[C---:B--2---:R-:W-:Y:S01]  /*0690*/  FFMA R5, R35.reuse, R5, R4 ;  /* 0x0000000523057223 */ /* 0x044fe20000000004 */
[----:B------:R-:W-:-:S03]  /*06a0*/  FFMA R4, R35, R13, R12 ;  /* 0x0000000d23047223 */ /* 0x000fc6000000000c */
[C---:B---3--:R-:W-:Y:S01]  /*06b0*/  FFMA R6, R33.reuse, R6, R5 ;  /* 0x0000000621067223 */ /* 0x048fe20000000005 */
[----:B------:R-:W-:-:S03]  /*06c0*/  FFMA R14, R33, R14, R4 ;  /* 0x0000000e210e7223 */ /* 0x000fc60000000004 */
[C---:B----4-:R-:W-:Y:S01]  /*06d0*/  FFMA R12, R39.reuse, R7, R6 ;  /* 0x00000007270c7223 */ /* 0x050fe20000000006 */
[----:B------:R-:W-:Y:S01]  /*06e0*/  FFMA R15, R39, R15, R14 ;  /* 0x0000000f270f7223 */ /* 0x000fe2000000000e */
[----:B------:R-:W1:Y:S01]  /*06f0*/  LDS.128 R4, [R30+UR5+0xb0] ;  /* 0x0000b0051e047984 */ /* 0x000e620008000c00 */
[----:B-----5:R-:W-:Y:S01]  /*0700*/  FFMA R8, R34, R8, R36 ;  /* 0x0000000822087223 */ /* 0x020fe20000000024 */
[----:B------:R-:W-:Y:S02]  /*0710*/  FFMA R36, R24, R23, R22 ;  /* 0x0000001718247223 */ /* 0x000fe40000000016 */
[----:B------:R-:W2:Y:S01]  /*0720*/  LDS.128 R20, [R30+UR5+0x90] ;  /* 0x000090051e147984 */ /* 0x000ea20008000c00 */
[----:B------:R-:W-:-:S04]  /*0730*/  FFMA R8, R35, R9, R8 ;  /* 0x0000000923087223 */ /* 0x000fc80000000008 */
[----:B------:R-:W-:-:S04]  /*0740*/  FFMA R10, R33, R10, R8 ;  /* 0x0000000a210a7223 */ /* 0x000fc80000000008 */
[----:B------:R-:W-:Y:S02]  /*0750*/  FFMA R13, R39, R11, R10 ;  /* 0x0000000b270d7223 */ /* 0x000fe4000000000a */
[----:B------:R-:W3:Y:S01]  /*0760*/  LDS.128 R8, [R30+UR5+0xd0] ;  /* 0x0000d0051e087984 */ /* 0x000ee20008000c00 */
[----:B0-----:R-:W-:-:S04]  /*0770*/  FFMA R16, R34, R16, R26 ;  /* 0x0000001022107223 */ /* 0x001fc8000000001a */
[----:B------:R-:W-:-:S04]  /*0780*/  FFMA R24, R35, R17, R16 ;  /* 0x0000001123187223 */ /* 0x000fc80000000010 */
[----:B------:R-:W-:Y:S01]  /*0790*/  FFMA R18, R33, R18, R24 ;  /* 0x0000001221127223 */ /* 0x000fe20000000018 */
[----:B-1----:R-:W-:-:S03]  /*07a0*/  FFMA R4, R34, R4, R25 ;  /* 0x0000000422047223 */ /* 0x002fc60000000019 */
[----:B------:R-:W-:Y:S01]  /*07b0*/  FFMA R14, R39, R19, R18 ;  /* 0x00000013270e7223 */ /* 0x000fe20000000012 */
[----:B------:R-:W0:Y:S01]  /*07c0*/  LDS.128 R24, [R30+UR5+0xf0] ;  /* 0x0000f0051e187984 */ /* 0x000e220008000c00 */
[----:B------:R-:W-:Y:S01]  /*07d0*/  FFMA R4, R35, R5, R4 ;  /* 0x0000000523047223 */ /* 0x000fe20000000004 */
[----:B--2---:R-:W-:-:S03]  /*07e0*/  FFMA R16, R34, R20, R38 ;  /* 0x0000001422107223 */ /* 0x004fc60000000026 */
[----:B------:R-:W-:Y:S01]  /*07f0*/  FFMA R4, R33, R6, R4 ;  /* 0x0000000621047223 */ /* 0x000fe20000000004 */
[----:B------:R-:W-:-:S03]  /*0800*/  FFMA R16, R35, R21, R16 ;  /* 0x0000001523107223 */ /* 0x000fc60000000010 */
[----:B------:R-:W-:Y:S01]  /*0810*/  FFMA R40, R39, R7, R4 ;  /* 0x0000000727287223 */ /* 0x000fe20000000004 */
[----:B------:R-:W-:Y:S01]  /*0820*/  FFMA R16, R33, R22, R16 ;  /* 0x0000001621107223 */ /* 0x000fe20000000010 */
[----:B---3--:R-:W-:-:S03]  /*0830*/  FFMA R8, R34, R8, R37 ;  /* 0x0000000822087223 */ /* 0x008fc60000000025 */
[----:B------:R-:W-:Y:S01]  /*0840*/  FFMA R37, R39, R23, R16 ;  /* 0x0000001727257223 */ /* 0x000fe20000000010 */
[----:B------:R-:W-:-:S04]  /*0850*/  FFMA R9, R35, R9, R8 ;  /* 0x0000000923097223 */ /* 0x000fc80000000008 */
[----:B------:R-:W-:Y:S01]  /*0860*/  FFMA R10, R33, R10, R9 ;  /* 0x0000000a210a7223 */ /* 0x000fe20000000009 */
[----:B0-----:R-:W-:-:S03]  /*0870*/  FFMA R24, R34, R24, R36 ;  /* 0x0000001822187223 */ /* 0x001fc60000000024 */
[----:B------:R-:W-:Y:S01]  /*0880*/  FFMA R34, R39, R11, R10 ;  /* 0x0000000b27227223 */ /* 0x000fe2000000000a */
[----:B------:R-:W-:-:S04]  /*0890*/  FFMA R25, R35, R25, R24 ;  /* 0x0000001923197223 */ /* 0x000fc80000000018 */
[----:B------:R-:W-:-:S04]  /*08a0*/  FFMA R26, R33, R26, R25 ;  /* 0x0000001a211a7223 */ /* 0x000fc80000000019 */
[----:B------:R-:W-:Y:S01]  /*08b0*/  FFMA R39, R39, R27, R26 ;  /* 0x0000001b27277223 */ /* 0x000fe2000000001a */
[----:B------:R-:W-:Y:S06]  /*08c0*/  BAR.SYNC.DEFER_BLOCKING 0x0 ;  /* 0x0000000000007b1d */ /* 0x000fec0000010000 */
[----:B------:R-:W-:Y:S05]  /*08d0*/  BRA.U !UP0, `(.L_x_0) ;  /* 0xfffffff908587547 */ /* 0x000fea000b83ffff */
[----:B------:R-:W0:Y:S01]  /*08e0*/  S2R R3, SR_TID.X ;  /* 0x0000000000037919 */ /* 0x000e220000002100 */
[----:B------:R-:W1:Y:S01]  /*08f0*/  LDCU.64 UR4, c[0x0][0x390] ;  /* 0x00007200ff0477ac */ /* 0x000e620008000a00 */
[----:B0-----:R-:W-:-:S04]  /*0900*/  SHF.L.U32 R0, R3, 0x9, RZ ;  /* 0x0000000903007819 */ /* 0x001fc800000006ff */
[----:B------:R-:W-:-:S04]  /*0910*/  LOP3.LUT R0, R0, 0x78000, RZ, 0xc0, !PT ;  /* 0x0007800000007812 */ /* 0x000fc800078ec0ff */
[----:B------:R-:W-:-:S04]  /*0920*/  LOP3.LUT R3, R0, 0x3f, R3, 0xf8, !PT ;  /* 0x0000003f00037812 */ /* 0x000fc800078ef803 */
[----:B------:R-:W-:-:S04]  /*0930*/  IADD3 R3, P0, PT, R32, R3, RZ ;  /* 0x0000000320037210 */ /* 0x000fc80007f1e0ff */
[----:B------:R-:W-:Y:S02]  /*0940*/  IADD3.X R0, PT, PT, RZ, RZ, RZ, P0, !PT ;  /* 0x000000ffff007210 */ /* 0x000fe400007fe4ff */
[----:B-1----:R-:W-:-:S04]  /*0950*/  LEA R2, P0, R3, UR4, 0x2 ;  /* 0x0000000403027c11 */ /* 0x002fc8000f8010ff */
[----:B------:R-:W-:-:S05]  /*0960*/  LEA.HI.X R3, R3, UR5, R0, 0x2, P0 ;  /* 0x0000000503037c11 */ /* 0x000fca00080f1400 */
[----:B------:R-:W2:Y:S04]  /*0970*/  LDG.E R0, desc[UR8][R2.64] ;  /* 0x0000000802007981 */ /* 0x000ea8000c1e1900 */
[----:B------:R-:W3:Y:S04]  /*0980*/  LDG.E R5, desc[UR8][R2.64+0x4000] ;  /* 0x0040000802057981 */ /* 0x000ee8000c1e1900 */
[----:B------:R-:W4:Y:S04]  /*0990*/  LDG.E R4, desc[UR8][R2.64+0x8000] ;  /* 0x0080000802047981 */ /* 0x000f28000c1e1900 */
[----:B------:R-:W5:Y:S04]  /*09a0*/  LDG.E R7, desc[UR8][R2.64+0xc000] ;  /* 0x00c0000802077981 */ /* 0x000f68000c1e1900 */
[----:B------:R-:W5:Y:S04]  /*09b0*/  LDG.E R6, desc[UR8][R2.64+0x10000] ;  /* 0x0100000802067981 */ /* 0x000f68000c1e1900 */
[----:B------:R-:W5:Y:S04]  /*09c0*/  LDG.E R9, desc[UR8][R2.64+0x14000] ;  /* 0x0140000802097981 */ /* 0x000f68000c1e1900 */
[----:B------:R-:W5:Y:S04]  /*09d0*/  LDG.E R11, desc[UR8][R2.64+0x18000] ;  /* 0x01800008020b7981 */ /* 0x000f68000c1e1900 */
[----:B------:R-:W5:Y:S01]  /*09e0*/  LDG.E R8, desc[UR8][R2.64+0x1c000] ;  /* 0x01c0000802087981 */ /* 0x000f62000c1e1900 */
[----:B--2---:R-:W-:Y:S01]  /*09f0*/  FFMA R13, RZ, R0, R13 ;  /* 0x00000000ff0d7223 */ /* 0x004fe2000000000d */
[----:B---3--:R-:W-:-:S04]  /*0a00*/  FFMA R5, RZ, R5, R12 ;  /* 0x00000005ff057223 */ /* 0x008fc8000000000c */
[----:B------:R-:W-:Y:S01]  /*0a10*/  STG.E desc[UR8][R2.64], R13 ;  /* 0x0000000d02007986 */ /* 0x000fe2000c101908 */
[----:B----4-:R-:W-:-:S03]  /*0a20*/  FFMA R15, RZ, R4, R15 ;  /* 0x00000004ff0f7223 */ /* 0x010fc6000000000f */
[----:B------:R-:W-:Y:S01]  /*0a30*/  STG.E desc[UR8][R2.64+0x4000], R5 ;  /* 0x0040000502007986 */ /* 0x000fe2000c101908 */
[----:B-----5:R-:W-:-:S03]  /*0a40*/  FFMA R7, RZ, R7, R14 ;  /* 0x00000007ff077223 */ /* 0x020fc6000000000e */
[----:B------:R-:W-:Y:S01]  /*0a50*/  STG.E desc[UR8][R2.64+0x8000], R15 ;  /* 0x0080000f02007986 */ /* 0x000fe2000c101908 */
[----:B------:R-:W-:-:S03]  /*0a60*/  FFMA R37, RZ, R6, R37 ;  /* 0x00000006ff257223 */ /* 0x000fc60000000025 */
[----:B------:R-:W-:Y:S01]  /*0a70*/  STG.E desc[UR8][R2.64+0xc000], R7 ;  /* 0x00c0000702007986 */ /* 0x000fe2000c101908 */
[----:B------:R-:W-:-:S03]  /*0a80*/  FFMA R9, RZ, R9, R40 ;  /* 0x00000009ff097223 */ /* 0x000fc60000000028 */
[----:B------:R-:W-:Y:S01]  /*0a90*/  STG.E desc[UR8][R2.64+0x10000], R37 ;  /* 0x0100002502007986 */ /* 0x000fe2000c101908 */
[----:B------:R-:W-:-:S03]  /*0aa0*/  FFMA R11, RZ, R11, R34 ;  /* 0x0000000bff0b7223 */ /* 0x000fc60000000022 */
[----:B------:R-:W-:Y:S01]  /*0ab0*/  STG.E desc[UR8][R2.64+0x14000], R9 ;  /* 0x0140000902007986 */ /* 0x000fe2000c101908 */
[----:B------:R-:W-:-:S03]  /*0ac0*/  FFMA R39, RZ, R8, R39 ;  /* 0x00000008ff277223 */ /* 0x000fc60000000027 */
[----:B------:R-:W-:Y:S04]  /*0ad0*/  STG.E desc[UR8][R2.64+0x18000], R11 ;  /* 0x0180000b02007986 */ /* 0x000fe8000c101908 */
[----:B------:R-:W-:Y:S01]  /*0ae0*/  STG.E desc[UR8][R2.64+0x1c000], R39 ;  /* 0x01c0002702007986 */ /* 0x000fe2000c101908 */
[----:B------:R-:W-:Y:S05]  /*0af0*/  EXIT ;  /* 0x000000000000794d */ /* 0x000fea0003800000 */
.L_x_1:
[----:B------:R-:W-:-:S00]  /*0b00*/  BRA `(.L_x_1) ;  /* 0xfffffffc00fc7947 */ /* 0x000fc0000383ffff */
[----:B------:R-:W-:-:S00]  /*0b10*/  NOP ;  /* 0x0000000000007918 */ /* 0x000fc00000000000 */
        /* <DEDUP_REMOVED lines=14> */
.L_x_2:


//--------------------- .nv.shared._Z7sgemm_4PKfS0_Pf --------------------------
	.section	.nv.shared._Z7sgemm_4PKfS0_Pf,"aw",@nobits
	.sectionflags	@""
	.align	4
.nv.shared._Z7sgemm_4PKfS0_Pf:
	.zero		5120


//--------------------- .nv.shared.reserved.0     --------------------------
	.section	.nv.shared.reserved.0,"aw",@nobits
	.weak		__nv_reservedSMEM_offset_0_alias
	.size		__nv_reservedSMEM_offset_0_alias, 0, 64
	.other		__nv_reservedSMEM_offset_0_alias,@"STO_CUDA_RESERVED_SHARED STV_DEFAULT"
__nv_reservedSMEM_offset_0_alias:
	.zero		0
	.zero		64


//--------------------- .nv.constant0._Z7sgemm_4PKfS0_Pf --------------------------
	.section	.nv.constant0._Z7sgemm_4PKfS0_Pf,"a",@progbits
	.sectionflags	@""
	.align	4
.nv.constant0._Z7sgemm_4PKfS0_Pf:
	.zero		920


//--------------------- SYMBOLS --------------------------

	.type		.nv.reservedSmem.offset0,@object
	.size		.nv.reservedSmem.offset0,0x4
	.type		.nv.reservedSmem.cap,@object
	.size		.nv.reservedSmem.cap,0x4
